	.headerflags	@"EF_CUDA_TEXMODE_UNIFIED EF_CUDA_64BIT_ADDRESS EF_CUDA_ACCELERATORS EF_CUDA_SM90 EF_CUDA_VIRTUAL_SM(EF_CUDA_SM90)"
	.elftype	@"ET_EXEC"


//--------------------- .nv.info                  --------------------------
	.section	.nv.info,"",@"SHT_CUDA_INFO"
	.align	4


	//----- nvinfo : EIATTR_REGCOUNT
	.align		4
        /*0000*/ 	.byte	0x04, 0x2f
        /*0002*/ 	.short	(.L_1 - .L_0)
	.align		4
.L_0:
        /*0004*/ 	.word	index@(triton_poi_fused_cat_relu_2)
        /*0008*/ 	.word	0x0000000e


	//----- nvinfo : EIATTR_MIN_STACK_SIZE
	.align		4
.L_1:
        /*000c*/ 	.byte	0x04, 0x12
        /*000e*/ 	.short	(.L_3 - .L_2)
	.align		4
.L_2:
        /*0010*/ 	.word	index@(triton_poi_fused_cat_relu_2)
        /*0014*/ 	.word	0x00000000


	//----- nvinfo : EIATTR_FRAME_SIZE
	.align		4
.L_3:
        /*0018*/ 	.byte	0x04, 0x11
        /*001a*/ 	.short	(.L_5 - .L_4)
	.align		4
.L_4:
        /*001c*/ 	.word	index@(triton_poi_fused_cat_relu_2)
        /*0020*/ 	.word	0x00000000


	//----- nvinfo : EIATTR_MIN_STACK_SIZE
	.align		4
.L_5:
        /*0024*/ 	.byte	0x04, 0x12
        /*0026*/ 	.short	(.L_7 - .L_6)
	.align		4
.L_6:
        /*0028*/ 	.word	index@(triton_poi_fused_cat_relu_2)
        /*002c*/ 	.word	0x00000000
.L_7:


//--------------------- .nv.info.triton_poi_fused_cat_relu_2 --------------------------
	.section	.nv.info.triton_poi_fused_cat_relu_2,"",@"SHT_CUDA_INFO"
	.sectionflags	@""
	.align	4


	//----- nvinfo : EIATTR_CUDA_API_VERSION
	.align		4
        /*0000*/ 	.byte	0x04, 0x37
        /*0002*/ 	.short	(.L_9 - .L_8)
.L_8:
        /*0004*/ 	.word	0x0000007c


	//----- nvinfo : EIATTR_KPARAM_INFO
	.align		4
.L_9:
        /*0008*/ 	.byte	0x04, 0x17
        /*000a*/ 	.short	(.L_11 - .L_10)
.L_10:
        /*000c*/ 	.word	0x00000000
        /*0010*/ 	.short	0x0003
        /*0012*/ 	.short	0x0018
        /*0014*/ 	.byte	0x00, 0xf0, 0x11, 0x00


	//----- nvinfo : EIATTR_KPARAM_INFO
	.align		4
.L_11:
        /*0018*/ 	.byte	0x04, 0x17
        /*001a*/ 	.short	(.L_13 - .L_12)
.L_12:
        /*001c*/ 	.word	0x00000000
        /*0020*/ 	.short	0x0002
        /*0022*/ 	.short	0x0010
        /*0024*/ 	.byte	0x00, 0xf4, 0x21, 0x00


	//----- nvinfo : EIATTR_KPARAM_INFO
	.align		4
.L_13:
        /*0028*/ 	.byte	0x04, 0x17
        /*002a*/ 	.short	(.L_15 - .L_14)
.L_14:
        /*002c*/ 	.word	0x00000000
        /*0030*/ 	.short	0x0001
        /*0032*/ 	.short	0x0008
        /*0034*/ 	.byte	0x00, 0xf4, 0x21, 0x00


	//----- nvinfo : EIATTR_KPARAM_INFO
	.align		4
.L_15:
        /*0038*/ 	.byte	0x04, 0x17
        /*003a*/ 	.short	(.L_17 - .L_16)
.L_16:
        /*003c*/ 	.word	0x00000000
        /*0040*/ 	.short	0x0000
        /*0042*/ 	.short	0x0000
        /*0044*/ 	.byte	0x00, 0xf4, 0x21, 0x00


	//----- nvinfo : EIATTR_SPARSE_MMA_MASK
	.align		4
.L_17:
        /*0048*/ 	.byte	0x03, 0x50
        /*004a*/ 	.short	0x0000


	//----- nvinfo : EIATTR_MAXREG_COUNT
	.align		4
        /*004c*/ 	.byte	0x03, 0x1b
        /*004e*/ 	.short	0x00ff


	//----- nvinfo : EIATTR_EXIT_INSTR_OFFSETS
	.align		4
        /*0050*/ 	.byte	0x04, 0x1c
        /*0052*/ 	.short	(.L_19 - .L_18)


	//   ....[0]....
.L_18:
        /*0054*/ 	.word	0x00000300


	//----- nvinfo : EIATTR_REQNTID
	.align		4
.L_19:
        /*0058*/ 	.byte	0x04, 0x10
        /*005a*/ 	.short	(.L_21 - .L_20)
.L_20:
        /*005c*/ 	.word	0x00000100
        /*0060*/ 	.word	0x00000001
        /*0064*/ 	.word	0x00000001


	//----- nvinfo : EIATTR_CBANK_PARAM_SIZE
	.align		4
.L_21:
        /*0068*/ 	.byte	0x03, 0x19
        /*006a*/ 	.short	0x001c


	//----- nvinfo : EIATTR_PARAM_CBANK
	.align		4
        /*006c*/ 	.byte	0x04, 0x0a
        /*006e*/ 	.short	(.L_23 - .L_22)
	.align		4
.L_22:
        /*0070*/ 	.word	index@(.nv.constant0.triton_poi_fused_cat_relu_2)
        /*0074*/ 	.short	0x0210
        /*0076*/ 	.short	0x001c


	//----- nvinfo : EIATTR_SW_WAR
	.align		4
.L_23:
        /*0078*/ 	.byte	0x04, 0x36
        /*007a*/ 	.short	(.L_25 - .L_24)
.L_24:
        /*007c*/ 	.word	0x00000008
.L_25:


//--------------------- .nv.callgraph             --------------------------
	.section	.nv.callgraph,"",@"SHT_CUDA_CALLGRAPH"
	.align	4
	.sectionentsize	8
	.align		4
        /*0000*/ 	.word	0x00000000
	.align		4
        /*0004*/ 	.word	0xffffffff
	.align		4
        /*0008*/ 	.word	0x00000000
	.align		4
        /*000c*/ 	.word	0xfffffffe
	.align		4
        /*0010*/ 	.word	0x00000000
	.align		4
        /*0014*/ 	.word	0xfffffffd
	.align		4
        /*0018*/ 	.word	0x00000000
	.align		4
        /*001c*/ 	.word	0xfffffffc


//--------------------- .text.triton_poi_fused_cat_relu_2 --------------------------
	.section	.text.triton_poi_fused_cat_relu_2,"ax",@progbits
	.align	128
        .global         triton_poi_fused_cat_relu_2
        .type           triton_poi_fused_cat_relu_2,@function
        .size           triton_poi_fused_cat_relu_2,(.L_x_1 - triton_poi_fused_cat_relu_2)
        .other          triton_poi_fused_cat_relu_2,@"STO_CUDA_ENTRY STV_DEFAULT"
triton_poi_fused_cat_relu_2:
.text.triton_poi_fused_cat_relu_2:
[----:B------:R-:W-:Y:S01]  /*0000*/  LDC R1, c[0x0][0x28] ;  /* 0x00000a00ff017b82 */ /* 0x000fe20000000800 */
[----:B------:R-:W1:Y:S01]  /*0010*/  S2R R0, SR_TID.X ;  /* 0x0000000000007919 */ /* 0x000e620000002100 */
[----:B------:R-:W-:Y:S01]  /*0020*/  ULDC.64 UR4, c[0x0][0x218] ;  /* 0x0000860000047ab9 */ /* 0x000fe20000000a00 */
[----:B------:R-:W2:Y:S01]  /*0030*/  S2R R3, SR_CTAID.X ;  /* 0x0000000000037919 */ /* 0x000ea20000002500 */
[----:B-1----:R-:W-:-:S05]  /*0040*/  IMAD.SHL.U32 R0, R0, 0x2, RZ ;  /* 0x0000000200007824 */ /* 0x002fca00078e00ff */
[----:B------:R-:W-:-:S05]  /*0050*/  LOP3.LUT R0, R0, 0x1fe, RZ, 0xc0, !PT ;  /* 0x000001fe00007812 */ /* 0x000fca00078ec0ff */
[----:B--2---:R-:W-:Y:S02]  /*0060*/  IMAD R0, R3, 0x200, R0 ;  /* 0x0000020003007824 */ /* 0x004fe400078e0200 */
[----:B------:R-:W1:Y:S03]  /*0070*/  LDC.64 R2, c[0x0][0x210] ;  /* 0x00008400ff027b82 */ /* 0x000e660000000a00 */
[----:B------:R-:W-:-:S04]  /*0080*/  SHF.R.S32.HI R5, RZ, 0x1f, R0 ;  /* 0x0000001fff057819 */ /* 0x000fc80000011400 */
[CC--:B------:R-:W-:Y:S02]  /*0090*/  LEA.HI R4, R5.reuse, R0.reuse, RZ, 0xc ;  /* 0x0000000005047211 */ /* 0x0c0fe400078f60ff */
[----:B------:R-:W-:Y:S02]  /*00a0*/  LEA.HI R8, R5, R0, RZ, 0x13 ;  /* 0x0000000005087211 */ /* 0x000fe400078f98ff */
[----:B------:R-:W-:Y:S02]  /*00b0*/  SHF.R.S32.HI R6, RZ, 0xc, R4 ;  /* 0x0000000cff067819 */ /* 0x000fe40000011404 */
[----:B------:R-:W-:Y:S02]  /*00c0*/  LOP3.LUT R5, R4, 0xfffff000, RZ, 0xc0, !PT ;  /* 0xfffff00004057812 */ /* 0x000fe400078ec0ff */
[----:B------:R-:W-:Y:S02]  /*00d0*/  LEA.HI R7, R6, R6, RZ, 0x7 ;  /* 0x0000000606077211 */ /* 0x000fe400078f38ff */
[----:B------:R-:W-:Y:S01]  /*00e0*/  SHF.R.S32.HI R9, RZ, 0x13, R8 ;  /* 0x00000013ff097819 */ /* 0x000fe20000011408 */
[----:B------:R-:W-:Y:S01]  /*00f0*/  IMAD.IADD R5, R0, 0x1, -R5 ;  /* 0x0000000100057824 */ /* 0x000fe200078e0a05 */
[----:B------:R-:W-:-:S03]  /*0100*/  LOP3.LUT R7, R7, 0xffffff80, RZ, 0xc0, !PT ;  /* 0xffffff8007077812 */ /* 0x000fc600078ec0ff */
[----:B------:R-:W-:Y:S01]  /*0110*/  IMAD.SHL.U32 R4, R9, 0x40000, RZ ;  /* 0x0004000009047824 */ /* 0x000fe200078e00ff */
[----:B------:R-:W-:Y:S01]  /*0120*/  LOP3.LUT R9, R8, 0xfff80000, RZ, 0xc0, !PT ;  /* 0xfff8000008097812 */ /* 0x000fe200078ec0ff */
[----:B------:R-:W-:Y:S01]  /*0130*/  IMAD.IADD R7, R6, 0x1, -R7 ;  /* 0x0000000106077824 */ /* 0x000fe200078e0a07 */
[----:B------:R-:W-:Y:S02]  /*0140*/  SHF.R.S32.HI R8, RZ, 0x1f, R5 ;  /* 0x0000001fff087819 */ /* 0x000fe40000011405 */
[--C-:B------:R-:W-:Y:S01]  /*0150*/  SHF.R.S32.HI R11, RZ, 0x1f, R4.reuse ;  /* 0x0000001fff0b7819 */ /* 0x100fe20000011404 */
[C---:B------:R-:W-:Y:S01]  /*0160*/  IMAD.SHL.U32 R6, R7.reuse, 0x1000, RZ ;  /* 0x0000100007067824 */ /* 0x040fe200078e00ff */
[----:B------:R-:W-:Y:S02]  /*0170*/  ISETP.GE.AND P1, PT, R7, 0x40, PT ;  /* 0x000000400700780c */ /* 0x000fe40003f26270 */
[----:B------:R-:W-:Y:S02]  /*0180*/  IADD3 R9, R4, R0, -R9 ;  /* 0x0000000004097210 */ /* 0x000fe40007ffe809 */
[----:B------:R-:W-:-:S02]  /*0190*/  IADD3 R5, P2, P3, R6, R5, R4 ;  /* 0x0000000506057210 */ /* 0x000fc40007b5e004 */
[----:B------:R-:W-:Y:S01]  /*01a0*/  SHF.R.S32.HI R6, RZ, 0x1f, R6 ;  /* 0x0000001fff067819 */ /* 0x000fe20000011406 */
[----:B-1----:R-:W-:Y:S01]  /*01b0*/  IMAD.WIDE R2, R9, 0x4, R2 ;  /* 0x0000000409027825 */ /* 0x002fe200078e0202 */
[----:B------:R-:W-:Y:S02]  /*01c0*/  ISETP.GT.AND P0, PT, R7, 0x3f, PT ;  /* 0x0000003f0700780c */ /* 0x000fe40003f04270 */
[----:B------:R-:W-:Y:S02]  /*01d0*/  IADD3.X R4, R6, R8, R11, P2, P3 ;  /* 0x0000000806047210 */ /* 0x000fe400017e640b */
[----:B------:R-:W-:Y:S02]  /*01e0*/  CS2R R8, SRZ ;  /* 0x0000000000087805 */ /* 0x000fe4000001ff00 */
[----:B------:R-:W-:Y:S02]  /*01f0*/  LEA R6, P2, R5, UR4, 0x2 ;  /* 0x0000000405067c11 */ /* 0x000fe4000f8410ff */
[----:B------:R-:W-:-:S02]  /*0200*/  CS2R R10, SRZ ;  /* 0x00000000000a7805 */ /* 0x000fc4000001ff00 */
[----:B------:R-:W-:Y:S01]  /*0210*/  LEA.HI.X R7, R5, UR5, R4, 0x2, P2 ;  /* 0x0000000505077c11 */ /* 0x000fe200090f1404 */
[----:B------:R-:W-:Y:S01]  /*0220*/  ULDC.64 UR4, c[0x0][0x208] ;  /* 0x0000820000047ab9 */ /* 0x000fe20000000a00 */
[----:B------:R-:W1:Y:S01]  /*0230*/  LDC.64 R4, c[0x0][0x220] ;  /* 0x00008800ff047b82 */ /* 0x000e620000000a00 */
[----:B------:R-:W2:Y:S04]  /*0240*/  @!P1 LDG.E.64 R8, desc[UR4][R2.64] ;  /* 0x0000000402089981 */ /* 0x000ea8000c1e1b00 */
[----:B------:R-:W3:Y:S01]  /*0250*/  @P0 LDG.E.64 R10, desc[UR4][R6.64+-0x100000] ;  /* 0xf0000004060a0981 */ /* 0x000ee2000c1e1b00 */
[----:B-1----:R-:W-:Y:S01]  /*0260*/  IMAD.WIDE R4, R0, 0x4, R4 ;  /* 0x0000000400047825 */ /* 0x002fe200078e0204 */
[----:B--2---:R-:W-:Y:S02]  /*0270*/  SEL R8, R8, RZ, !P1 ;  /* 0x000000ff08087207 */ /* 0x004fe40004800000 */
[----:B------:R-:W-:-:S02]  /*0280*/  SEL R9, R9, RZ, !P1 ;  /* 0x000000ff09097207 */ /* 0x000fc40004800000 */
[----:B---3--:R-:W-:Y:S02]  /*0290*/  @P1 SEL R8, R10, RZ, P0 ;  /* 0x000000ff0a081207 */ /* 0x008fe40000000000 */
[----:B------:R-:W-:Y:S02]  /*02a0*/  @P1 SEL R9, R11, RZ, P0 ;  /* 0x000000ff0b091207 */ /* 0x000fe40000000000 */
[C---:B------:R-:W-:Y:S02]  /*02b0*/  FSETP.GEU.AND P0, PT, R8.reuse, RZ, PT ;  /* 0x000000ff0800720b */ /* 0x040fe40003f0e000 */
[C---:B------:R-:W-:Y:S02]  /*02c0*/  FSETP.GEU.AND P1, PT, R9.reuse, RZ, PT ;  /* 0x000000ff0900720b */ /* 0x040fe40003f2e000 */
[----:B------:R-:W-:Y:S02]  /*02d0*/  FSEL R8, R8, RZ, P0 ;  /* 0x000000ff08087208 */ /* 0x000fe40000000000 */
[----:B------:R-:W-:-:S05]  /*02e0*/  FSEL R9, R9, RZ, P1 ;  /* 0x000000ff09097208 */ /* 0x000fca0000800000 */
[----:B------:R-:W-:Y:S01]  /*02f0*/  STG.E.64 desc[UR4][R4.64], R8 ;  /* 0x0000000804007986 */ /* 0x000fe2000c101b04 */
[----:B------:R-:W-:Y:S05]  /*0300*/  EXIT ;  /* 0x000000000000794d */ /* 0x000fea0003800000 */
.L_x_0:
[----:B------:R-:W-:-:S00]  /*0310*/  BRA `(.L_x_0) ;  /* 0xfffffffc00fc7947 */ /* 0x000fc0000383ffff */
[----:B------:R-:W-:-:S00]  /*0320*/  NOP ;  /* 0x0000000000007918 */ /* 0x000fc00000000000 */
        /* <DEDUP_REMOVED lines=13> */
.L_x_1:


//--------------------- .nv.constant0.triton_poi_fused_cat_relu_2 --------------------------
	.section	.nv.constant0.triton_poi_fused_cat_relu_2,"a",@progbits
	.sectionflags	@""
	.align	4
.nv.constant0.triton_poi_fused_cat_relu_2:
	.zero		556
